//
// Generated by NVIDIA NVVM Compiler
//
// Compiler Build ID: CL-36424714
// Cuda compilation tools, release 13.0, V13.0.88
// Based on NVVM 20.0.0
//

.version 9.0
.target sm_100
.address_size 64

	// .globl	_Z20oddEvenTranspositionPiii

.visible .entry _Z20oddEvenTranspositionPiii(
	.param .u64 .ptr .align 1 _Z20oddEvenTranspositionPiii_param_0,
	.param .u32 _Z20oddEvenTranspositionPiii_param_1,
	.param .u32 _Z20oddEvenTranspositionPiii_param_2
)
{
	.reg .pred 	%p<5>;
	.reg .b32 	%r<16>;
	.reg .b64 	%rd<5>;

	ld.param.u64 	%rd2, [_Z20oddEvenTranspositionPiii_param_0];
	ld.param.u32 	%r4, [_Z20oddEvenTranspositionPiii_param_1];
	ld.param.u32 	%r6, [_Z20oddEvenTranspositionPiii_param_2];
	mov.u32 	%r7, %ntid.x;
	mov.u32 	%r8, %ctaid.x;
	mov.u32 	%r9, %tid.x;
	mad.lo.s32 	%r10, %r7, %r8, %r9;
	shr.u32 	%r11, %r10, 31;
	add.s32 	%r12, %r10, %r11;
	and.b32  	%r13, %r12, -2;
	sub.s32 	%r14, %r10, %r13;
	setp.ne.s32 	%p1, %r14, %r6;
	add.s32 	%r15, %r10, 1;
	setp.ge.s32 	%p2, %r15, %r4;
	or.pred  	%p3, %p1, %p2;
	@%p3 bra 	$L__BB0_3;
	cvta.to.global.u64 	%rd3, %rd2;
	mul.wide.s32 	%rd4, %r10, 4;
	add.s64 	%rd1, %rd3, %rd4;
	ld.global.u32 	%r2, [%rd1];
	ld.global.u32 	%r3, [%rd1+4];
	setp.le.s32 	%p4, %r2, %r3;
	@%p4 bra 	$L__BB0_3;
	st.global.u32 	[%rd1], %r3;
	st.global.u32 	[%rd1+4], %r2;
$L__BB0_3:
	ret;

}


// ===== COMPILED SASS (sm_100) =====

	.target	sm_100

	.elftype	@"ET_EXEC"


//--------------------- .note.nv.tkinfo           --------------------------
	.section	.note.nv.tkinfo,"",@"SHT_NOTE"
	.sectionflags	@"SHF_NOTE_NV_TKINFO"
	.tkinfo
        /*0018*/ 	.word	0x00000002
        /*0030*/ 	.string	""
        /*0030*/ 	.string	"ptxas"
        /*0030*/ 	.string	"Cuda compilation tools, release 13.0, V13.0.88"
        /*0030*/ 	.string	"Build cuda_13.0.r13.0/compiler.36424714_0"
        /*0030*/ 	.string	"-arch sm_100 -m 64 "



//--------------------- .note.nv.cuinfo           --------------------------
	.section	.note.nv.cuinfo,"",@"SHT_NOTE"
	.sectionflags	@"SHF_NOTE_NV_CUINFO"
        /*0018*/ 	.short	0x0002
        /*001a*/ 	.short	0x0064
        /*001c*/ 	.short	0x0082
	.zero		2


//--------------------- .nv.info                  --------------------------
	.section	.nv.info,"",@"SHT_CUDA_INFO"
	.align	4


	//----- nvinfo : EIATTR_REGCOUNT
	.align		4
        /*0000*/ 	.byte	0x04, 0x2f
        /*0002*/ 	.short	(.L_1 - .L_0)
	.align		4
.L_0:
        /*0004*/ 	.word	index@(_Z20oddEvenTranspositionPiii)
        /*0008*/ 	.word	0x00000008


	//----- nvinfo : EIATTR_FRAME_SIZE
	.align		4
.L_1:
        /*000c*/ 	.byte	0x04, 0x11
        /*000e*/ 	.short	(.L_3 - .L_2)
	.align		4
.L_2:
        /*0010*/ 	.word	index@(_Z20oddEvenTranspositionPiii)
        /*0014*/ 	.word	0x00000000


	//----- nvinfo : EIATTR_MIN_STACK_SIZE
	.align		4
.L_3:
        /*0018*/ 	.byte	0x04, 0x12
        /*001a*/ 	.short	(.L_5 - .L_4)
	.align		4
.L_4:
        /*001c*/ 	.word	index@(_Z20oddEvenTranspositionPiii)
        /*0020*/ 	.word	0x00000000
.L_5:


//--------------------- .nv.compat                --------------------------
	.section	.nv.compat,"",@"SHT_CUDA_COMPAT_INFO"
	.align	4
        /*0000*/ 	.byte	0x02, 0x09, 0x00, 0x00, 0x02, 0x02, 0x01, 0x00, 0x02, 0x05, 0x05, 0x00, 0x03, 0x07, 0x01, 0x01
        /*0010*/ 	.byte	0x02, 0x03, 0x00, 0x00, 0x02, 0x06, 0x01, 0x00, 0x04, 0x0b, 0x08, 0x00, 0x09, 0x00, 0x00, 0x00
        /*0020*/ 	.byte	0x00, 0x00, 0x00, 0x00


//--------------------- .nv.info._Z20oddEvenTranspositionPiii --------------------------
	.section	.nv.info._Z20oddEvenTranspositionPiii,"",@"SHT_CUDA_INFO"
	.sectionflags	@""
	.align	4


	//----- nvinfo : EIATTR_CUDA_API_VERSION
	.align		4
        /*0000*/ 	.byte	0x04, 0x37
        /*0002*/ 	.short	(.L_7 - .L_6)
.L_6:
        /*0004*/ 	.word	0x00000082


	//----- nvinfo : EIATTR_KPARAM_INFO
	.align		4
.L_7:
        /*0008*/ 	.byte	0x04, 0x17
        /*000a*/ 	.short	(.L_9 - .L_8)
.L_8:
        /*000c*/ 	.word	0x00000000
        /*0010*/ 	.short	0x0002
        /*0012*/ 	.short	0x000c
        /*0014*/ 	.byte	0x00, 0xf0, 0x11, 0x00


	//----- nvinfo : EIATTR_KPARAM_INFO
	.align		4
.L_9:
        /*0018*/ 	.byte	0x04, 0x17
        /*001a*/ 	.short	(.L_11 - .L_10)
.L_10:
        /*001c*/ 	.word	0x00000000
        /*0020*/ 	.short	0x0001
        /*0022*/ 	.short	0x0008
        /*0024*/ 	.byte	0x00, 0xf0, 0x11, 0x00


	//----- nvinfo : EIATTR_KPARAM_INFO
	.align		4
.L_11:
        /*0028*/ 	.byte	0x04, 0x17
        /*002a*/ 	.short	(.L_13 - .L_12)
.L_12:
        /*002c*/ 	.word	0x00000000
        /*0030*/ 	.short	0x0000
        /*0032*/ 	.short	0x0000
        /*0034*/ 	.byte	0x00, 0xf5, 0x21, 0x00


	//----- nvinfo : EIATTR_SPARSE_MMA_MASK
	.align		4
.L_13:
        /*0038*/ 	.byte	0x03, 0x50
        /*003a*/ 	.short	0x0000


	//----- nvinfo : EIATTR_MAXREG_COUNT
	.align		4
        /*003c*/ 	.byte	0x03, 0x1b
        /*003e*/ 	.short	0x00ff


	//----- nvinfo : EIATTR_MERCURY_ISA_VERSION
	.align		4
        /*0040*/ 	.byte	0x03, 0x5f
        /*0042*/ 	.short	0x0101


	//----- nvinfo : EIATTR_VRC_CTA_INIT_COUNT
	.align		4
        /*0044*/ 	.byte	0x02, 0x4a
	.zero		1
	.zero		1


	//----- nvinfo : EIATTR_EXIT_INSTR_OFFSETS
	.align		4
        /*0048*/ 	.byte	0x04, 0x1c
        /*004a*/ 	.short	(.L_15 - .L_14)


	//   ....[0]....
.L_14:
        /*004c*/ 	.word	0x000000c0


	//   ....[1]....
        /*0050*/ 	.word	0x00000130


	//   ....[2]....
        /*0054*/ 	.word	0x00000160


	//----- nvinfo : EIATTR_CBANK_PARAM_SIZE
	.align		4
.L_15:
        /*0058*/ 	.byte	0x03, 0x19
        /*005a*/ 	.short	0x0010


	//----- nvinfo : EIATTR_PARAM_CBANK
	.align		4
        /*005c*/ 	.byte	0x04, 0x0a
        /*005e*/ 	.short	(.L_17 - .L_16)
	.align		4
.L_16:
        /*0060*/ 	.word	index@(.nv.constant0._Z20oddEvenTranspositionPiii)
        /*0064*/ 	.short	0x0380
        /*0066*/ 	.short	0x0010


	//----- nvinfo : EIATTR_SW_WAR
	.align		4
.L_17:
        /*0068*/ 	.byte	0x04, 0x36
        /*006a*/ 	.short	(.L_19 - .L_18)
.L_18:
        /*006c*/ 	.word	0x00000008
.L_19:


//--------------------- .nv.callgraph             --------------------------
	.section	.nv.callgraph,"",@"SHT_CUDA_CALLGRAPH"
	.align	4
	.sectionentsize	8
	.align		4
        /*0000*/ 	.word	0x00000000
	.align		4
        /*0004*/ 	.word	0xffffffff
	.align		4
        /*0008*/ 	.word	0x00000000
	.align		4
        /*000c*/ 	.word	0xfffffffe
	.align		4
        /*0010*/ 	.word	0x00000000
	.align		4
        /*0014*/ 	.word	0xfffffffd
	.align		4
        /*0018*/ 	.word	0x00000000
	.align		4
        /*001c*/ 	.word	0xfffffffc


//--------------------- .text._Z20oddEvenTranspositionPiii --------------------------
	.section	.text._Z20oddEvenTranspositionPiii,"ax",@progbits
	.align	128
        .global         _Z20oddEvenTranspositionPiii
        .type           _Z20oddEvenTranspositionPiii,@function
        .size           _Z20oddEvenTranspositionPiii,(.L_x_1 - _Z20oddEvenTranspositionPiii)
        .other          _Z20oddEvenTranspositionPiii,@"STO_CUDA_ENTRY STV_DEFAULT"
_Z20oddEvenTranspositionPiii:
.text._Z20oddEvenTranspositionPiii:
[----:B------:R-:W-:Y:S01]  /*0000*/  LDC R1, c[0x0][0x37c] ;  /* 0x0000df00ff017b82 */ /* 0x000fe20000000800 */
[----:B------:R-:W0:Y:S01]  /*0010*/  S2R R5, SR_CTAID.X ;  /* 0x0000000000057919 */ /* 0x000e220000002500 */
[----:B------:R-:W0:Y:S01]  /*0020*/  LDCU UR4, c[0x0][0x360] ;  /* 0x00006c00ff0477ac */ /* 0x000e220008000800 */
[----:B------:R-:W0:Y:S01]  /*0030*/  S2R R0, SR_TID.X ;  /* 0x0000000000007919 */ /* 0x000e220000002100 */
[----:B------:R-:W1:Y:S01]  /*0040*/  LDCU.64 UR6, c[0x0][0x388] ;  /* 0x00007100ff0677ac */ /* 0x000e620008000a00 */
[----:B0-----:R-:W-:-:S04]  /*0050*/  IMAD R5, R5, UR4, R0 ;  /* 0x0000000405057c24 */ /* 0x001fc8000f8e0200 */
[C---:B------:R-:W-:Y:S01]  /*0060*/  VIADD R2, R5.reuse, 0x1 ;  /* 0x0000000105027836 */ /* 0x040fe20000000000 */
[----:B------:R-:W-:-:S04]  /*0070*/  LEA.HI R0, R5, R5, RZ, 0x1 ;  /* 0x0000000505007211 */ /* 0x000fc800078f08ff */
[----:B------:R-:W-:Y:S02]  /*0080*/  LOP3.LUT R0, R0, 0xfffffffe, RZ, 0xc0, !PT ;  /* 0xfffffffe00007812 */ /* 0x000fe400078ec0ff */
[----:B-1----:R-:W-:-:S03]  /*0090*/  ISETP.GE.AND P0, PT, R2, UR6, PT ;  /* 0x0000000602007c0c */ /* 0x002fc6000bf06270 */
[----:B------:R-:W-:-:S05]  /*00a0*/  IMAD.IADD R0, R5, 0x1, -R0 ;  /* 0x0000000105007824 */ /* 0x000fca00078e0a00 */
[----:B------:R-:W-:-:S13]  /*00b0*/  ISETP.NE.OR P0, PT, R0, UR7, P0 ;  /* 0x0000000700007c0c */ /* 0x000fda0008705670 */
[----:B------:R-:W-:Y:S05]  /*00c0*/  @P0 EXIT ;  /* 0x000000000000094d */ /* 0x000fea0003800000 */
[----:B------:R-:W0:Y:S01]  /*00d0*/  LDC.64 R2, c[0x0][0x380] ;  /* 0x0000e000ff027b82 */ /* 0x000e220000000a00 */
[----:B------:R-:W1:Y:S01]  /*00e0*/  LDCU.64 UR4, c[0x0][0x358] ;  /* 0x00006b00ff0477ac */ /* 0x000e620008000a00 */
[----:B0-----:R-:W-:-:S05]  /*00f0*/  IMAD.WIDE R2, R5, 0x4, R2 ;  /* 0x0000000405027825 */ /* 0x001fca00078e0202 */
[----:B-1----:R-:W2:Y:S04]  /*0100*/  LDG.E R5, desc[UR4][R2.64] ;  /* 0x0000000402057981 */ /* 0x002ea8000c1e1900 */
[----:B------:R-:W2:Y:S02]  /*0110*/  LDG.E R0, desc[UR4][R2.64+0x4] ;  /* 0x0000040402007981 */ /* 0x000ea4000c1e1900 */
[----:B--2---:R-:W-:-:S13]  /*0120*/  ISETP.GT.AND P0, PT, R5, R0, PT ;  /* 0x000000000500720c */ /* 0x004fda0003f04270 */
[----:B------:R-:W-:Y:S05]  /*0130*/  @!P0 EXIT ;  /* 0x000000000000894d */ /* 0x000fea0003800000 */
[----:B------:R-:W-:Y:S04]  /*0140*/  STG.E desc[UR4][R2.64], R0 ;  /* 0x0000000002007986 */ /* 0x000fe8000c101904 */
[----:B------:R-:W-:Y:S01]  /*0150*/  STG.E desc[UR4][R2.64+0x4], R5 ;  /* 0x0000040502007986 */ /* 0x000fe2000c101904 */
[----:B------:R-:W-:Y:S05]  /*0160*/  EXIT ;  /* 0x000000000000794d */ /* 0x000fea0003800000 */
.L_x_0:
[----:B------:R-:W-:-:S00]  /*0170*/  BRA `(.L_x_0) ;  /* 0xfffffffc00fc7947 */ /* 0x000fc0000383ffff */
[----:B------:R-:W-:-:S00]  /*0180*/  NOP ;  /* 0x0000000000007918 */ /* 0x000fc00000000000 */
[----:B------:R-:W-:-:S00]  /*0190*/  NOP ;  /* 0x0000000000007918 */ /* 0x000fc00000000000 */
[----:B------:R-:W-:-:S00]  /*01a0*/  NOP ;  /* 0x0000000000007918 */ /* 0x000fc00000000000 */
[----:B------:R-:W-:-:S00]  /*01b0*/  NOP ;  /* 0x0000000000007918 */ /* 0x000fc00000000000 */
[----:B------:R-:W-:-:S00]  /*01c0*/  NOP ;  /* 0x0000000000007918 */ /* 0x000fc00000000000 */
[----:B------:R-:W-:-:S00]  /*01d0*/  NOP ;  /* 0x0000000000007918 */ /* 0x000fc00000000000 */
[----:B------:R-:W-:-:S00]  /*01e0*/  NOP ;  /* 0x0000000000007918 */ /* 0x000fc00000000000 */
[----:B------:R-:W-:-:S00]  /*01f0*/  NOP ;  /* 0x0000000000007918 */ /* 0x000fc00000000000 */
.L_x_1:


//--------------------- .nv.shared.reserved.0     --------------------------
	.section	.nv.shared.reserved.0,"aw",@nobits
	.weak		__nv_reservedSMEM_offset_0_alias
	.size		__nv_reservedSMEM_offset_0_alias, 0, 64
	.other		__nv_reservedSMEM_offset_0_alias,@"STO_CUDA_RESERVED_SHARED STV_DEFAULT"
__nv_reservedSMEM_offset_0_alias:
	.zero		0
	.zero		64


//--------------------- .nv.constant0._Z20oddEvenTranspositionPiii --------------------------
	.section	.nv.constant0._Z20oddEvenTranspositionPiii,"a",@progbits
	.sectionflags	@""
	.align	4
.nv.constant0._Z20oddEvenTranspositionPiii:
	.zero		912


//--------------------- SYMBOLS --------------------------

	.type		.nv.reservedSmem.offset0,@object
	.size		.nv.reservedSmem.offset0,0x4
